//
// Generated by NVIDIA NVVM Compiler
//
// Compiler Build ID: CL-36424714
// Cuda compilation tools, release 13.0, V13.0.88
// Based on NVVM 20.0.0
//

.version 9.0
.target sm_100
.address_size 64

	// .globl	_Z7l_transPdS_ii

.visible .entry _Z7l_transPdS_ii(
	.param .u64 .ptr .align 1 _Z7l_transPdS_ii_param_0,
	.param .u64 .ptr .align 1 _Z7l_transPdS_ii_param_1,
	.param .u32 _Z7l_transPdS_ii_param_2,
	.param .u32 _Z7l_transPdS_ii_param_3
)
{
	.reg .pred 	%p<2>;
	.reg .b32 	%r<6>;
	.reg .b64 	%rd<9>;
	.reg .b64 	%fd<2>;

	ld.param.u64 	%rd1, [_Z7l_transPdS_ii_param_0];
	ld.param.u64 	%rd2, [_Z7l_transPdS_ii_param_1];
	ld.param.u32 	%r3, [_Z7l_transPdS_ii_param_2];
	ld.param.u32 	%r2, [_Z7l_transPdS_ii_param_3];
	mov.u32 	%r1, %tid.x;
	sub.s32 	%r4, %r3, %r2;
	setp.ge.s32 	%p1, %r1, %r4;
	@%p1 bra 	$L__BB0_2;
	cvta.to.global.u64 	%rd3, %rd1;
	cvta.to.global.u64 	%rd4, %rd2;
	add.s32 	%r5, %r2, %r1;
	mul.wide.s32 	%rd5, %r5, 8;
	add.s64 	%rd6, %rd3, %rd5;
	ld.global.f64 	%fd1, [%rd6];
	mul.wide.u32 	%rd7, %r1, 8;
	add.s64 	%rd8, %rd4, %rd7;
	st.global.f64 	[%rd8], %fd1;
$L__BB0_2:
	ret;

}
	// .globl	_Z3sumPdS_i
.visible .entry _Z3sumPdS_i(
	.param .u64 .ptr .align 1 _Z3sumPdS_i_param_0,
	.param .u64 .ptr .align 1 _Z3sumPdS_i_param_1,
	.param .u32 _Z3sumPdS_i_param_2
)
{
	.reg .pred 	%p<2>;
	.reg .b32 	%r<3>;
	.reg .b64 	%rd<8>;
	.reg .b64 	%fd<4>;

	ld.param.u64 	%rd1, [_Z3sumPdS_i_param_0];
	ld.param.u64 	%rd2, [_Z3sumPdS_i_param_1];
	ld.param.u32 	%r2, [_Z3sumPdS_i_param_2];
	mov.u32 	%r1, %tid.x;
	setp.ge.s32 	%p1, %r1, %r2;
	@%p1 bra 	$L__BB1_2;
	cvta.to.global.u64 	%rd3, %rd1;
	cvta.to.global.u64 	%rd4, %rd2;
	mul.wide.u32 	%rd5, %r1, 8;
	add.s64 	%rd6, %rd3, %rd5;
	ld.global.f64 	%fd1, [%rd6];
	add.s64 	%rd7, %rd4, %rd5;
	ld.global.f64 	%fd2, [%rd7];
	add.f64 	%fd3, %fd1, %fd2;
	st.global.f64 	[%rd6], %fd3;
$L__BB1_2:
	ret;

}


// ===== COMPILED SASS (sm_100) =====

	.target	sm_100

	.elftype	@"ET_EXEC"


//--------------------- .note.nv.tkinfo           --------------------------
	.section	.note.nv.tkinfo,"",@"SHT_NOTE"
	.sectionflags	@"SHF_NOTE_NV_TKINFO"
	.tkinfo
        /*0018*/ 	.word	0x00000002
        /*0030*/ 	.string	""
        /*0030*/ 	.string	"ptxas"
        /*0030*/ 	.string	"Cuda compilation tools, release 13.0, V13.0.88"
        /*0030*/ 	.string	"Build cuda_13.0.r13.0/compiler.36424714_0"
        /*0030*/ 	.string	"-arch sm_100 -m 64 "



//--------------------- .note.nv.cuinfo           --------------------------
	.section	.note.nv.cuinfo,"",@"SHT_NOTE"
	.sectionflags	@"SHF_NOTE_NV_CUINFO"
        /*0018*/ 	.short	0x0002
        /*001a*/ 	.short	0x0064
        /*001c*/ 	.short	0x0082
	.zero		2


//--------------------- .nv.info                  --------------------------
	.section	.nv.info,"",@"SHT_CUDA_INFO"
	.align	4


	//----- nvinfo : EIATTR_REGCOUNT
	.align		4
        /*0000*/ 	.byte	0x04, 0x2f
        /*0002*/ 	.short	(.L_1 - .L_0)
	.align		4
.L_0:
        /*0004*/ 	.word	index@(_Z7l_transPdS_ii)
        /*0008*/ 	.word	0x0000000a


	//----- nvinfo : EIATTR_FRAME_SIZE
	.align		4
.L_1:
        /*000c*/ 	.byte	0x04, 0x11
        /*000e*/ 	.short	(.L_3 - .L_2)
	.align		4
.L_2:
        /*0010*/ 	.word	index@(_Z7l_transPdS_ii)
        /*0014*/ 	.word	0x00000000


	//----- nvinfo : EIATTR_REGCOUNT
	.align		4
.L_3:
        /*0018*/ 	.byte	0x04, 0x2f
        /*001a*/ 	.short	(.L_5 - .L_4)
	.align		4
.L_4:
        /*001c*/ 	.word	index@(_Z3sumPdS_i)
        /*0020*/ 	.word	0x0000000a


	//----- nvinfo : EIATTR_FRAME_SIZE
	.align		4
.L_5:
        /*0024*/ 	.byte	0x04, 0x11
        /*0026*/ 	.short	(.L_7 - .L_6)
	.align		4
.L_6:
        /*0028*/ 	.word	index@(_Z3sumPdS_i)
        /*002c*/ 	.word	0x00000000


	//----- nvinfo : EIATTR_MIN_STACK_SIZE
	.align		4
.L_7:
        /*0030*/ 	.byte	0x04, 0x12
        /*0032*/ 	.short	(.L_9 - .L_8)
	.align		4
.L_8:
        /*0034*/ 	.word	index@(_Z3sumPdS_i)
        /*0038*/ 	.word	0x00000000


	//----- nvinfo : EIATTR_MIN_STACK_SIZE
	.align		4
.L_9:
        /*003c*/ 	.byte	0x04, 0x12
        /*003e*/ 	.short	(.L_11 - .L_10)
	.align		4
.L_10:
        /*0040*/ 	.word	index@(_Z7l_transPdS_ii)
        /*0044*/ 	.word	0x00000000
.L_11:


//--------------------- .nv.compat                --------------------------
	.section	.nv.compat,"",@"SHT_CUDA_COMPAT_INFO"
	.align	4
        /*0000*/ 	.byte	0x02, 0x09, 0x00, 0x00, 0x02, 0x02, 0x01, 0x00, 0x02, 0x05, 0x05, 0x00, 0x03, 0x07, 0x01, 0x01
        /*0010*/ 	.byte	0x02, 0x03, 0x00, 0x00, 0x02, 0x06, 0x01, 0x00, 0x04, 0x0b, 0x08, 0x00, 0x01, 0x00, 0x00, 0x00
        /*0020*/ 	.byte	0x00, 0x00, 0x00, 0x00


//--------------------- .nv.info._Z3sumPdS_i      --------------------------
	.section	.nv.info._Z3sumPdS_i,"",@"SHT_CUDA_INFO"
	.sectionflags	@""
	.align	4


	//----- nvinfo : EIATTR_CUDA_API_VERSION
	.align		4
        /*0000*/ 	.byte	0x04, 0x37
        /*0002*/ 	.short	(.L_13 - .L_12)
.L_12:
        /*0004*/ 	.word	0x00000082


	//----- nvinfo : EIATTR_KPARAM_INFO
	.align		4
.L_13:
        /*0008*/ 	.byte	0x04, 0x17
        /*000a*/ 	.short	(.L_15 - .L_14)
.L_14:
        /*000c*/ 	.word	0x00000000
        /*0010*/ 	.short	0x0002
        /*0012*/ 	.short	0x0010
        /*0014*/ 	.byte	0x00, 0xf0, 0x11, 0x00


	//----- nvinfo : EIATTR_KPARAM_INFO
	.align		4
.L_15:
        /*0018*/ 	.byte	0x04, 0x17
        /*001a*/ 	.short	(.L_17 - .L_16)
.L_16:
        /*001c*/ 	.word	0x00000000
        /*0020*/ 	.short	0x0001
        /*0022*/ 	.short	0x0008
        /*0024*/ 	.byte	0x00, 0xf5, 0x21, 0x00


	//----- nvinfo : EIATTR_KPARAM_INFO
	.align		4
.L_17:
        /*0028*/ 	.byte	0x04, 0x17
        /*002a*/ 	.short	(.L_19 - .L_18)
.L_18:
        /*002c*/ 	.word	0x00000000
        /*0030*/ 	.short	0x0000
        /*0032*/ 	.short	0x0000
        /*0034*/ 	.byte	0x00, 0xf5, 0x21, 0x00


	//----- nvinfo : EIATTR_SPARSE_MMA_MASK
	.align		4
.L_19:
        /*0038*/ 	.byte	0x03, 0x50
        /*003a*/ 	.short	0x0000


	//----- nvinfo : EIATTR_MAXREG_COUNT
	.align		4
        /*003c*/ 	.byte	0x03, 0x1b
        /*003e*/ 	.short	0x00ff


	//----- nvinfo : EIATTR_MERCURY_ISA_VERSION
	.align		4
        /*0040*/ 	.byte	0x03, 0x5f
        /*0042*/ 	.short	0x0101


	//----- nvinfo : EIATTR_VRC_CTA_INIT_COUNT
	.align		4
        /*0044*/ 	.byte	0x02, 0x4a
	.zero		1
	.zero		1


	//----- nvinfo : EIATTR_EXIT_INSTR_OFFSETS
	.align		4
        /*0048*/ 	.byte	0x04, 0x1c
        /*004a*/ 	.short	(.L_21 - .L_20)


	//   ....[0]....
.L_20:
        /*004c*/ 	.word	0x00000040


	//   ....[1]....
        /*0050*/ 	.word	0x000000e0


	//----- nvinfo : EIATTR_CBANK_PARAM_SIZE
	.align		4
.L_21:
        /*0054*/ 	.byte	0x03, 0x19
        /*0056*/ 	.short	0x0014


	//----- nvinfo : EIATTR_PARAM_CBANK
	.align		4
        /*0058*/ 	.byte	0x04, 0x0a
        /*005a*/ 	.short	(.L_23 - .L_22)
	.align		4
.L_22:
        /*005c*/ 	.word	index@(.nv.constant0._Z3sumPdS_i)
        /*0060*/ 	.short	0x0380
        /*0062*/ 	.short	0x0014


	//----- nvinfo : EIATTR_SW_WAR
	.align		4
.L_23:
        /*0064*/ 	.byte	0x04, 0x36
        /*0066*/ 	.short	(.L_25 - .L_24)
.L_24:
        /*0068*/ 	.word	0x00000008
.L_25:


//--------------------- .nv.info._Z7l_transPdS_ii --------------------------
	.section	.nv.info._Z7l_transPdS_ii,"",@"SHT_CUDA_INFO"
	.sectionflags	@""
	.align	4


	//----- nvinfo : EIATTR_CUDA_API_VERSION
	.align		4
        /*0000*/ 	.byte	0x04, 0x37
        /*0002*/ 	.short	(.L_27 - .L_26)
.L_26:
        /*0004*/ 	.word	0x00000082


	//----- nvinfo : EIATTR_KPARAM_INFO
	.align		4
.L_27:
        /*0008*/ 	.byte	0x04, 0x17
        /*000a*/ 	.short	(.L_29 - .L_28)
.L_28:
        /*000c*/ 	.word	0x00000000
        /*0010*/ 	.short	0x0003
        /*0012*/ 	.short	0x0014
        /*0014*/ 	.byte	0x00, 0xf0, 0x11, 0x00


	//----- nvinfo : EIATTR_KPARAM_INFO
	.align		4
.L_29:
        /*0018*/ 	.byte	0x04, 0x17
        /*001a*/ 	.short	(.L_31 - .L_30)
.L_30:
        /*001c*/ 	.word	0x00000000
        /*0020*/ 	.short	0x0002
        /*0022*/ 	.short	0x0010
        /*0024*/ 	.byte	0x00, 0xf0, 0x11, 0x00


	//----- nvinfo : EIATTR_KPARAM_INFO
	.align		4
.L_31:
        /*0028*/ 	.byte	0x04, 0x17
        /*002a*/ 	.short	(.L_33 - .L_32)
.L_32:
        /*002c*/ 	.word	0x00000000
        /*0030*/ 	.short	0x0001
        /*0032*/ 	.short	0x0008
        /*0034*/ 	.byte	0x00, 0xf5, 0x21, 0x00


	//----- nvinfo : EIATTR_KPARAM_INFO
	.align		4
.L_33:
        /*0038*/ 	.byte	0x04, 0x17
        /*003a*/ 	.short	(.L_35 - .L_34)
.L_34:
        /*003c*/ 	.word	0x00000000
        /*0040*/ 	.short	0x0000
        /*0042*/ 	.short	0x0000
        /*0044*/ 	.byte	0x00, 0xf5, 0x21, 0x00


	//----- nvinfo : EIATTR_SPARSE_MMA_MASK
	.align		4
.L_35:
        /*0048*/ 	.byte	0x03, 0x50
        /*004a*/ 	.short	0x0000


	//----- nvinfo : EIATTR_MAXREG_COUNT
	.align		4
        /*004c*/ 	.byte	0x03, 0x1b
        /*004e*/ 	.short	0x00ff


	//----- nvinfo : EIATTR_MERCURY_ISA_VERSION
	.align		4
        /*0050*/ 	.byte	0x03, 0x5f
        /*0052*/ 	.short	0x0101


	//----- nvinfo : EIATTR_VRC_CTA_INIT_COUNT
	.align		4
        /*0054*/ 	.byte	0x02, 0x4a
	.zero		1
	.zero		1


	//----- nvinfo : EIATTR_EXIT_INSTR_OFFSETS
	.align		4
        /*0058*/ 	.byte	0x04, 0x1c
        /*005a*/ 	.short	(.L_37 - .L_36)


	//   ....[0]....
.L_36:
        /*005c*/ 	.word	0x00000050


	//   ....[1]....
        /*0060*/ 	.word	0x000000e0


	//----- nvinfo : EIATTR_CBANK_PARAM_SIZE
	.align		4
.L_37:
        /*0064*/ 	.byte	0x03, 0x19
        /*0066*/ 	.short	0x0018


	//----- nvinfo : EIATTR_PARAM_CBANK
	.align		4
        /*0068*/ 	.byte	0x04, 0x0a
        /*006a*/ 	.short	(.L_39 - .L_38)
	.align		4
.L_38:
        /*006c*/ 	.word	index@(.nv.constant0._Z7l_transPdS_ii)
        /*0070*/ 	.short	0x0380
        /*0072*/ 	.short	0x0018


	//----- nvinfo : EIATTR_SW_WAR
	.align		4
.L_39:
        /*0074*/ 	.byte	0x04, 0x36
        /*0076*/ 	.short	(.L_41 - .L_40)
.L_40:
        /*0078*/ 	.word	0x00000008
.L_41:


//--------------------- .nv.callgraph             --------------------------
	.section	.nv.callgraph,"",@"SHT_CUDA_CALLGRAPH"
	.align	4
	.sectionentsize	8
	.align		4
        /*0000*/ 	.word	0x00000000
	.align		4
        /*0004*/ 	.word	0xffffffff
	.align		4
        /*0008*/ 	.word	0x00000000
	.align		4
        /*000c*/ 	.word	0xfffffffe
	.align		4
        /*0010*/ 	.word	0x00000000
	.align		4
        /*0014*/ 	.word	0xfffffffd
	.align		4
        /*0018*/ 	.word	0x00000000
	.align		4
        /*001c*/ 	.word	0xfffffffc


//--------------------- .text._Z3sumPdS_i         --------------------------
	.section	.text._Z3sumPdS_i,"ax",@progbits
	.align	128
        .global         _Z3sumPdS_i
        .type           _Z3sumPdS_i,@function
        .size           _Z3sumPdS_i,(.L_x_2 - _Z3sumPdS_i)
        .other          _Z3sumPdS_i,@"STO_CUDA_ENTRY STV_DEFAULT"
_Z3sumPdS_i:
.text._Z3sumPdS_i:
[----:B------:R-:W-:Y:S01]  /*0000*/  LDC R1, c[0x0][0x37c] ;  /* 0x0000df00ff017b82 */ /* 0x000fe20000000800 */
[----:B------:R-:W0:Y:S01]  /*0010*/  S2R R5, SR_TID.X ;  /* 0x0000000000057919 */ /* 0x000e220000002100 */
[----:B------:R-:W0:Y:S02]  /*0020*/  LDCU UR4, c[0x0][0x390] ;  /* 0x00007200ff0477ac */ /* 0x000e240008000800 */
[----:B0-----:R-:W-:-:S13]  /*0030*/  ISETP.GE.AND P0, PT, R5, UR4, PT ;  /* 0x0000000405007c0c */ /* 0x001fda000bf06270 */
[----:B------:R-:W-:Y:S05]  /*0040*/  @P0 EXIT ;  /* 0x000000000000094d */ /* 0x000fea0003800000 */
[----:B------:R-:W0:Y:S01]  /*0050*/  LDC.64 R6, c[0x0][0x388] ;  /* 0x0000e200ff067b82 */ /* 0x000e220000000a00 */
[----:B------:R-:W1:Y:S07]  /*0060*/  LDCU.64 UR4, c[0x0][0x358] ;  /* 0x00006b00ff0477ac */ /* 0x000e6e0008000a00 */
[----:B------:R-:W2:Y:S01]  /*0070*/  LDC.64 R2, c[0x0][0x380] ;  /* 0x0000e000ff027b82 */ /* 0x000ea20000000a00 */
[----:B0-----:R-:W-:-:S06]  /*0080*/  IMAD.WIDE.U32 R6, R5, 0x8, R6 ;  /* 0x0000000805067825 */ /* 0x001fcc00078e0006 */
[----:B-1----:R-:W3:Y:S01]  /*0090*/  LDG.E.64 R6, desc[UR4][R6.64] ;  /* 0x0000000406067981 */ /* 0x002ee2000c1e1b00 */
[----:B--2---:R-:W-:-:S05]  /*00a0*/  IMAD.WIDE.U32 R2, R5, 0x8, R2 ;  /* 0x0000000805027825 */ /* 0x004fca00078e0002 */
[----:B------:R-:W3:Y:S02]  /*00b0*/  LDG.E.64 R4, desc[UR4][R2.64] ;  /* 0x0000000402047981 */ /* 0x000ee4000c1e1b00 */
[----:B---3--:R-:W-:-:S07]  /*00c0*/  DADD R4, R4, R6 ;  /* 0x0000000004047229 */ /* 0x008fce0000000006 */
[----:B------:R-:W-:Y:S01]  /*00d0*/  STG.E.64 desc[UR4][R2.64], R4 ;  /* 0x0000000402007986 */ /* 0x000fe2000c101b04 */
[----:B------:R-:W-:Y:S05]  /*00e0*/  EXIT ;  /* 0x000000000000794d */ /* 0x000fea0003800000 */
.L_x_0:
[----:B------:R-:W-:-:S00]  /*00f0*/  BRA `(.L_x_0) ;  /* 0xfffffffc00fc7947 */ /* 0x000fc0000383ffff */
[----:B------:R-:W-:-:S00]  /*0100*/  NOP ;  /* 0x0000000000007918 */ /* 0x000fc00000000000 */
[----:B------:R-:W-:-:S00]  /*0110*/  NOP ;  /* 0x0000000000007918 */ /* 0x000fc00000000000 */
[----:B------:R-:W-:-:S00]  /*0120*/  NOP ;  /* 0x0000000000007918 */ /* 0x000fc00000000000 */
[----:B------:R-:W-:-:S00]  /*0130*/  NOP ;  /* 0x0000000000007918 */ /* 0x000fc00000000000 */
[----:B------:R-:W-:-:S00]  /*0140*/  NOP ;  /* 0x0000000000007918 */ /* 0x000fc00000000000 */
[----:B------:R-:W-:-:S00]  /*0150*/  NOP ;  /* 0x0000000000007918 */ /* 0x000fc00000000000 */
[----:B------:R-:W-:-:S00]  /*0160*/  NOP ;  /* 0x0000000000007918 */ /* 0x000fc00000000000 */
[----:B------:R-:W-:-:S00]  /*0170*/  NOP ;  /* 0x0000000000007918 */ /* 0x000fc00000000000 */
.L_x_2:


//--------------------- .text._Z7l_transPdS_ii    --------------------------
	.section	.text._Z7l_transPdS_ii,"ax",@progbits
	.align	128
        .global         _Z7l_transPdS_ii
        .type           _Z7l_transPdS_ii,@function
        .size           _Z7l_transPdS_ii,(.L_x_3 - _Z7l_transPdS_ii)
        .other          _Z7l_transPdS_ii,@"STO_CUDA_ENTRY STV_DEFAULT"
_Z7l_transPdS_ii:
.text._Z7l_transPdS_ii:
[----:B------:R-:W-:Y:S01]  /*0000*/  LDC R1, c[0x0][0x37c] ;  /* 0x0000df00ff017b82 */ /* 0x000fe20000000800 */
[----:B------:R-:W0:Y:S01]  /*0010*/  S2R R7, SR_TID.X ;  /* 0x0000000000077919 */ /* 0x000e220000002100 */
[----:B------:R-:W1:Y:S02]  /*0020*/  LDCU.64 UR4, c[0x0][0x390] ;  /* 0x00007200ff0477ac */ /* 0x000e640008000a00 */
[----:B-1----:R-:W-:-:S06]  /*0030*/  UIADD3 UR4, UPT, UPT, UR4, -UR5, URZ ;  /* 0x8000000504047290 */ /* 0x002fcc000fffe0ff */
[----:B0-----:R-:W-:-:S13]  /*0040*/  ISETP.GE.AND P0, PT, R7, UR4, PT ;  /* 0x0000000407007c0c */ /* 0x001fda000bf06270 */
[----:B------:R-:W-:Y:S05]  /*0050*/  @P0 EXIT ;  /* 0x000000000000094d */ /* 0x000fea0003800000 */
[----:B------:R-:W0:Y:S01]  /*0060*/  LDC.64 R2, c[0x0][0x380] ;  /* 0x0000e000ff027b82 */ /* 0x000e220000000a00 */
[----:B------:R-:W1:Y:S01]  /*0070*/  LDCU.64 UR6, c[0x0][0x358] ;  /* 0x00006b00ff0677ac */ /* 0x000e620008000a00 */
[----:B------:R-:W-:-:S05]  /*0080*/  IADD3 R5, PT, PT, R7, UR5, RZ ;  /* 0x0000000507057c10 */ /* 0x000fca000fffe0ff */
[----:B0-----:R-:W-:Y:S02]  /*0090*/  IMAD.WIDE R2, R5, 0x8, R2 ;  /* 0x0000000805027825 */ /* 0x001fe400078e0202 */
[----:B------:R-:W0:Y:S04]  /*00a0*/  LDC.64 R4, c[0x0][0x388] ;  /* 0x0000e200ff047b82 */ /* 0x000e280000000a00 */
[----:B-1----:R-:W2:Y:S01]  /*00b0*/  LDG.E.64 R2, desc[UR6][R2.64] ;  /* 0x0000000602027981 */ /* 0x002ea2000c1e1b00 */
[----:B0-----:R-:W-:-:S05]  /*00c0*/  IMAD.WIDE.U32 R4, R7, 0x8, R4 ;  /* 0x0000000807047825 */ /* 0x001fca00078e0004 */
[----:B--2---:R-:W-:Y:S01]  /*00d0*/  STG.E.64 desc[UR6][R4.64], R2 ;  /* 0x0000000204007986 */ /* 0x004fe2000c101b06 */
[----:B------:R-:W-:Y:S05]  /*00e0*/  EXIT ;  /* 0x000000000000794d */ /* 0x000fea0003800000 */
.L_x_1:
        /* <DEDUP_REMOVED lines=9> */
.L_x_3:


//--------------------- .nv.shared.reserved.0     --------------------------
	.section	.nv.shared.reserved.0,"aw",@nobits
	.weak		__nv_reservedSMEM_offset_0_alias
	.size		__nv_reservedSMEM_offset_0_alias, 0, 64
	.other		__nv_reservedSMEM_offset_0_alias,@"STO_CUDA_RESERVED_SHARED STV_DEFAULT"
__nv_reservedSMEM_offset_0_alias:
	.zero		0
	.zero		64


//--------------------- .nv.constant0._Z3sumPdS_i --------------------------
	.section	.nv.constant0._Z3sumPdS_i,"a",@progbits
	.sectionflags	@""
	.align	4
.nv.constant0._Z3sumPdS_i:
	.zero		916


//--------------------- .nv.constant0._Z7l_transPdS_ii --------------------------
	.section	.nv.constant0._Z7l_transPdS_ii,"a",@progbits
	.sectionflags	@""
	.align	4
.nv.constant0._Z7l_transPdS_ii:
	.zero		920


//--------------------- SYMBOLS --------------------------

	.type		.nv.reservedSmem.offset0,@object
	.size		.nv.reservedSmem.offset0,0x4
